//
// Generated by NVIDIA NVVM Compiler
//
// Compiler Build ID: CL-36424714
// Cuda compilation tools, release 13.0, V13.0.88
// Based on NVVM 20.0.0
//

.version 9.0
.target sm_100
.address_size 64

	// .globl	_Z3addPiS_S_

.visible .entry _Z3addPiS_S_(
	.param .u64 .ptr .align 1 _Z3addPiS_S__param_0,
	.param .u64 .ptr .align 1 _Z3addPiS_S__param_1,
	.param .u64 .ptr .align 1 _Z3addPiS_S__param_2
)
{
	.reg .b32 	%r<4>;
	.reg .b64 	%rd<7>;

	ld.param.u64 	%rd1, [_Z3addPiS_S__param_0];
	ld.param.u64 	%rd2, [_Z3addPiS_S__param_1];
	ld.param.u64 	%rd3, [_Z3addPiS_S__param_2];
	cvta.to.global.u64 	%rd4, %rd3;
	cvta.to.global.u64 	%rd5, %rd1;
	cvta.to.global.u64 	%rd6, %rd2;
	ld.global.u32 	%r1, [%rd6];
	ld.global.u32 	%r2, [%rd5];
	add.s32 	%r3, %r2, %r1;
	st.global.u32 	[%rd4], %r3;
	ret;

}


// ===== COMPILED SASS (sm_100) =====

	.target	sm_100

	.elftype	@"ET_EXEC"


//--------------------- .note.nv.tkinfo           --------------------------
	.section	.note.nv.tkinfo,"",@"SHT_NOTE"
	.sectionflags	@"SHF_NOTE_NV_TKINFO"
	.tkinfo
        /*0018*/ 	.word	0x00000002
        /*0030*/ 	.string	""
        /*0030*/ 	.string	"ptxas"
        /*0030*/ 	.string	"Cuda compilation tools, release 13.0, V13.0.88"
        /*0030*/ 	.string	"Build cuda_13.0.r13.0/compiler.36424714_0"
        /*0030*/ 	.string	"-arch sm_100 -m 64 "



//--------------------- .note.nv.cuinfo           --------------------------
	.section	.note.nv.cuinfo,"",@"SHT_NOTE"
	.sectionflags	@"SHF_NOTE_NV_CUINFO"
        /*0018*/ 	.short	0x0002
        /*001a*/ 	.short	0x0064
        /*001c*/ 	.short	0x0082
	.zero		2


//--------------------- .nv.info                  --------------------------
	.section	.nv.info,"",@"SHT_CUDA_INFO"
	.align	4


	//----- nvinfo : EIATTR_REGCOUNT
	.align		4
        /*0000*/ 	.byte	0x04, 0x2f
        /*0002*/ 	.short	(.L_1 - .L_0)
	.align		4
.L_0:
        /*0004*/ 	.word	index@(_Z3addPiS_S_)
        /*0008*/ 	.word	0x0000000c


	//----- nvinfo : EIATTR_FRAME_SIZE
	.align		4
.L_1:
        /*000c*/ 	.byte	0x04, 0x11
        /*000e*/ 	.short	(.L_3 - .L_2)
	.align		4
.L_2:
        /*0010*/ 	.word	index@(_Z3addPiS_S_)
        /*0014*/ 	.word	0x00000000


	//----- nvinfo : EIATTR_MIN_STACK_SIZE
	.align		4
.L_3:
        /*0018*/ 	.byte	0x04, 0x12
        /*001a*/ 	.short	(.L_5 - .L_4)
	.align		4
.L_4:
        /*001c*/ 	.word	index@(_Z3addPiS_S_)
        /*0020*/ 	.word	0x00000000
.L_5:


//--------------------- .nv.compat                --------------------------
	.section	.nv.compat,"",@"SHT_CUDA_COMPAT_INFO"
	.align	4
        /*0000*/ 	.byte	0x02, 0x09, 0x00, 0x00, 0x02, 0x02, 0x01, 0x00, 0x02, 0x05, 0x05, 0x00, 0x03, 0x07, 0x01, 0x01
        /*0010*/ 	.byte	0x02, 0x03, 0x00, 0x00, 0x02, 0x06, 0x01, 0x00, 0x04, 0x0b, 0x08, 0x00, 0x09, 0x00, 0x00, 0x00
        /*0020*/ 	.byte	0x00, 0x00, 0x00, 0x00


//--------------------- .nv.info._Z3addPiS_S_     --------------------------
	.section	.nv.info._Z3addPiS_S_,"",@"SHT_CUDA_INFO"
	.sectionflags	@""
	.align	4


	//----- nvinfo : EIATTR_CUDA_API_VERSION
	.align		4
        /*0000*/ 	.byte	0x04, 0x37
        /*0002*/ 	.short	(.L_7 - .L_6)
.L_6:
        /*0004*/ 	.word	0x00000082


	//----- nvinfo : EIATTR_KPARAM_INFO
	.align		4
.L_7:
        /*0008*/ 	.byte	0x04, 0x17
        /*000a*/ 	.short	(.L_9 - .L_8)
.L_8:
        /*000c*/ 	.word	0x00000000
        /*0010*/ 	.short	0x0002
        /*0012*/ 	.short	0x0010
        /*0014*/ 	.byte	0x00, 0xf5, 0x21, 0x00


	//----- nvinfo : EIATTR_KPARAM_INFO
	.align		4
.L_9:
        /*0018*/ 	.byte	0x04, 0x17
        /*001a*/ 	.short	(.L_11 - .L_10)
.L_10:
        /*001c*/ 	.word	0x00000000
        /*0020*/ 	.short	0x0001
        /*0022*/ 	.short	0x0008
        /*0024*/ 	.byte	0x00, 0xf5, 0x21, 0x00


	//----- nvinfo : EIATTR_KPARAM_INFO
	.align		4
.L_11:
        /*0028*/ 	.byte	0x04, 0x17
        /*002a*/ 	.short	(.L_13 - .L_12)
.L_12:
        /*002c*/ 	.word	0x00000000
        /*0030*/ 	.short	0x0000
        /*0032*/ 	.short	0x0000
        /*0034*/ 	.byte	0x00, 0xf5, 0x21, 0x00


	//----- nvinfo : EIATTR_SPARSE_MMA_MASK
	.align		4
.L_13:
        /*0038*/ 	.byte	0x03, 0x50
        /*003a*/ 	.short	0x0000


	//----- nvinfo : EIATTR_MAXREG_COUNT
	.align		4
        /*003c*/ 	.byte	0x03, 0x1b
        /*003e*/ 	.short	0x00ff


	//----- nvinfo : EIATTR_MERCURY_ISA_VERSION
	.align		4
        /*0040*/ 	.byte	0x03, 0x5f
        /*0042*/ 	.short	0x0101


	//----- nvinfo : EIATTR_VRC_CTA_INIT_COUNT
	.align		4
        /*0044*/ 	.byte	0x02, 0x4a
	.zero		1
	.zero		1


	//----- nvinfo : EIATTR_EXIT_INSTR_OFFSETS
	.align		4
        /*0048*/ 	.byte	0x04, 0x1c
        /*004a*/ 	.short	(.L_15 - .L_14)


	//   ....[0]....
.L_14:
        /*004c*/ 	.word	0x00000090


	//----- nvinfo : EIATTR_CBANK_PARAM_SIZE
	.align		4
.L_15:
        /*0050*/ 	.byte	0x03, 0x19
        /*0052*/ 	.short	0x0018


	//----- nvinfo : EIATTR_PARAM_CBANK
	.align		4
        /*0054*/ 	.byte	0x04, 0x0a
        /*0056*/ 	.short	(.L_17 - .L_16)
	.align		4
.L_16:
        /*0058*/ 	.word	index@(.nv.constant0._Z3addPiS_S_)
        /*005c*/ 	.short	0x0380
        /*005e*/ 	.short	0x0018


	//----- nvinfo : EIATTR_SW_WAR
	.align		4
.L_17:
        /*0060*/ 	.byte	0x04, 0x36
        /*0062*/ 	.short	(.L_19 - .L_18)
.L_18:
        /*0064*/ 	.word	0x00000008
.L_19:


//--------------------- .nv.callgraph             --------------------------
	.section	.nv.callgraph,"",@"SHT_CUDA_CALLGRAPH"
	.align	4
	.sectionentsize	8
	.align		4
        /*0000*/ 	.word	0x00000000
	.align		4
        /*0004*/ 	.word	0xffffffff
	.align		4
        /*0008*/ 	.word	0x00000000
	.align		4
        /*000c*/ 	.word	0xfffffffe
	.align		4
        /*0010*/ 	.word	0x00000000
	.align		4
        /*0014*/ 	.word	0xfffffffd
	.align		4
        /*0018*/ 	.word	0x00000000
	.align		4
        /*001c*/ 	.word	0xfffffffc


//--------------------- .text._Z3addPiS_S_        --------------------------
	.section	.text._Z3addPiS_S_,"ax",@progbits
	.align	128
        .global         _Z3addPiS_S_
        .type           _Z3addPiS_S_,@function
        .size           _Z3addPiS_S_,(.L_x_1 - _Z3addPiS_S_)
        .other          _Z3addPiS_S_,@"STO_CUDA_ENTRY STV_DEFAULT"
_Z3addPiS_S_:
.text._Z3addPiS_S_:
[----:B------:R-:W-:Y:S08]  /*0000*/  LDC R1, c[0x0][0x37c] ;  /* 0x0000df00ff017b82 */ /* 0x000ff00000000800 */
[----:B------:R-:W0:Y:S01]  /*0010*/  LDC.64 R2, c[0x0][0x388] ;  /* 0x0000e200ff027b82 */ /* 0x000e220000000a00 */
[----:B------:R-:W0:Y:S07]  /*0020*/  LDCU.64 UR4, c[0x0][0x358] ;  /* 0x00006b00ff0477ac */ /* 0x000e2e0008000a00 */
[----:B------:R-:W1:Y:S01]  /*0030*/  LDC.64 R4, c[0x0][0x380] ;  /* 0x0000e000ff047b82 */ /* 0x000e620000000a00 */
[----:B0-----:R-:W2:Y:S04]  /*0040*/  LDG.E R2, desc[UR4][R2.64] ;  /* 0x0000000402027981 */ /* 0x001ea8000c1e1900 */
[----:B-1----:R-:W2:Y:S03]  /*0050*/  LDG.E R5, desc[UR4][R4.64] ;  /* 0x0000000404057981 */ /* 0x002ea6000c1e1900 */
[----:B------:R-:W0:Y:S01]  /*0060*/  LDC.64 R6, c[0x0][0x390] ;  /* 0x0000e400ff067b82 */ /* 0x000e220000000a00 */
[----:B--2---:R-:W-:-:S05]  /*0070*/  IADD3 R9, PT, PT, R2, R5, RZ ;  /* 0x0000000502097210 */ /* 0x004fca0007ffe0ff */
[----:B0-----:R-:W-:Y:S01]  /*0080*/  STG.E desc[UR4][R6.64], R9 ;  /* 0x0000000906007986 */ /* 0x001fe2000c101904 */
[----:B------:R-:W-:Y:S05]  /*0090*/  EXIT ;  /* 0x000000000000794d */ /* 0x000fea0003800000 */
.L_x_0:
[----:B------:R-:W-:-:S00]  /*00a0*/  BRA `(.L_x_0) ;  /* 0xfffffffc00fc7947 */ /* 0x000fc0000383ffff */
[----:B------:R-:W-:-:S00]  /*00b0*/  NOP ;  /* 0x0000000000007918 */ /* 0x000fc00000000000 */
        /* <DEDUP_REMOVED lines=12> */
.L_x_1:


//--------------------- .nv.shared.reserved.0     --------------------------
	.section	.nv.shared.reserved.0,"aw",@nobits
	.weak		__nv_reservedSMEM_offset_0_alias
	.size		__nv_reservedSMEM_offset_0_alias, 0, 64
	.other		__nv_reservedSMEM_offset_0_alias,@"STO_CUDA_RESERVED_SHARED STV_DEFAULT"
__nv_reservedSMEM_offset_0_alias:
	.zero		0
	.zero		64


//--------------------- .nv.constant0._Z3addPiS_S_ --------------------------
	.section	.nv.constant0._Z3addPiS_S_,"a",@progbits
	.sectionflags	@""
	.align	4
.nv.constant0._Z3addPiS_S_:
	.zero		920


//--------------------- SYMBOLS --------------------------

	.type		.nv.reservedSmem.offset0,@object
	.size		.nv.reservedSmem.offset0,0x4
